//
// Generated by NVIDIA NVVM Compiler
//
// Compiler Build ID: CL-36424714
// Cuda compilation tools, release 13.0, V13.0.88
// Based on NVVM 20.0.0
//

.version 9.0
.target sm_100
.address_size 64

	// .globl	cast_f32_f16_kernel

.visible .entry cast_f32_f16_kernel(
	.param .u64 .ptr .align 1 cast_f32_f16_kernel_param_0,
	.param .u64 .ptr .align 1 cast_f32_f16_kernel_param_1,
	.param .u32 cast_f32_f16_kernel_param_2
)
{
	.reg .pred 	%p<3>;
	.reg .b16 	%rs<2>;
	.reg .b32 	%r<11>;
	.reg .b32 	%f<2>;
	.reg .b64 	%rd<9>;

	ld.param.u64 	%rd3, [cast_f32_f16_kernel_param_0];
	ld.param.u64 	%rd4, [cast_f32_f16_kernel_param_1];
	ld.param.u32 	%r6, [cast_f32_f16_kernel_param_2];
	mov.u32 	%r7, %ctaid.x;
	mov.u32 	%r1, %ntid.x;
	mov.u32 	%r8, %tid.x;
	mad.lo.s32 	%r10, %r7, %r1, %r8;
	setp.ge.u32 	%p1, %r10, %r6;
	@%p1 bra 	$L__BB0_3;
	mov.u32 	%r9, %nctaid.x;
	mul.lo.s32 	%r3, %r1, %r9;
	cvta.to.global.u64 	%rd1, %rd3;
	cvta.to.global.u64 	%rd2, %rd4;
$L__BB0_2:
	mul.wide.u32 	%rd5, %r10, 4;
	add.s64 	%rd6, %rd1, %rd5;
	ld.global.f32 	%f1, [%rd6];
	// begin inline asm
	{  cvt.rn.f16.f32 %rs1, %f1;}

	// end inline asm
	mul.wide.u32 	%rd7, %r10, 2;
	add.s64 	%rd8, %rd2, %rd7;
	st.global.u16 	[%rd8], %rs1;
	add.s32 	%r10, %r10, %r3;
	setp.lt.u32 	%p2, %r10, %r6;
	@%p2 bra 	$L__BB0_2;
$L__BB0_3:
	ret;

}
	// .globl	cast_f16_f32_kernel
.visible .entry cast_f16_f32_kernel(
	.param .u64 .ptr .align 1 cast_f16_f32_kernel_param_0,
	.param .u64 .ptr .align 1 cast_f16_f32_kernel_param_1,
	.param .u32 cast_f16_f32_kernel_param_2
)
{
	.reg .pred 	%p<3>;
	.reg .b16 	%rs<2>;
	.reg .b32 	%r<11>;
	.reg .b32 	%f<2>;
	.reg .b64 	%rd<9>;

	ld.param.u64 	%rd3, [cast_f16_f32_kernel_param_0];
	ld.param.u64 	%rd4, [cast_f16_f32_kernel_param_1];
	ld.param.u32 	%r6, [cast_f16_f32_kernel_param_2];
	mov.u32 	%r7, %ctaid.x;
	mov.u32 	%r1, %ntid.x;
	mov.u32 	%r8, %tid.x;
	mad.lo.s32 	%r10, %r7, %r1, %r8;
	setp.ge.u32 	%p1, %r10, %r6;
	@%p1 bra 	$L__BB1_3;
	mov.u32 	%r9, %nctaid.x;
	mul.lo.s32 	%r3, %r1, %r9;
	cvta.to.global.u64 	%rd1, %rd3;
	cvta.to.global.u64 	%rd2, %rd4;
$L__BB1_2:
	mul.wide.u32 	%rd5, %r10, 2;
	add.s64 	%rd6, %rd1, %rd5;
	ld.global.u16 	%rs1, [%rd6];
	// begin inline asm
	{  cvt.f32.f16 %f1, %rs1;}

	// end inline asm
	mul.wide.u32 	%rd7, %r10, 4;
	add.s64 	%rd8, %rd2, %rd7;
	st.global.f32 	[%rd8], %f1;
	add.s32 	%r10, %r10, %r3;
	setp.lt.u32 	%p2, %r10, %r6;
	@%p2 bra 	$L__BB1_2;
$L__BB1_3:
	ret;

}


// ===== COMPILED SASS (sm_100) =====

	.target	sm_100

	.elftype	@"ET_EXEC"


//--------------------- .note.nv.tkinfo           --------------------------
	.section	.note.nv.tkinfo,"",@"SHT_NOTE"
	.sectionflags	@"SHF_NOTE_NV_TKINFO"
	.tkinfo
        /*0018*/ 	.word	0x00000002
        /*0030*/ 	.string	""
        /*0030*/ 	.string	"ptxas"
        /*0030*/ 	.string	"Cuda compilation tools, release 13.0, V13.0.88"
        /*0030*/ 	.string	"Build cuda_13.0.r13.0/compiler.36424714_0"
        /*0030*/ 	.string	"-arch sm_100 -m 64 "



//--------------------- .note.nv.cuinfo           --------------------------
	.section	.note.nv.cuinfo,"",@"SHT_NOTE"
	.sectionflags	@"SHF_NOTE_NV_CUINFO"
        /*0018*/ 	.short	0x0002
        /*001a*/ 	.short	0x0064
        /*001c*/ 	.short	0x0082
	.zero		2


//--------------------- .nv.info                  --------------------------
	.section	.nv.info,"",@"SHT_CUDA_INFO"
	.align	4


	//----- nvinfo : EIATTR_REGCOUNT
	.align		4
        /*0000*/ 	.byte	0x04, 0x2f
        /*0002*/ 	.short	(.L_1 - .L_0)
	.align		4
.L_0:
        /*0004*/ 	.word	index@(cast_f32_f16_kernel)
        /*0008*/ 	.word	0x0000000e


	//----- nvinfo : EIATTR_FRAME_SIZE
	.align		4
.L_1:
        /*000c*/ 	.byte	0x04, 0x11
        /*000e*/ 	.short	(.L_3 - .L_2)
	.align		4
.L_2:
        /*0010*/ 	.word	index@(cast_f32_f16_kernel)
        /*0014*/ 	.word	0x00000000


	//----- nvinfo : EIATTR_REGCOUNT
	.align		4
.L_3:
        /*0018*/ 	.byte	0x04, 0x2f
        /*001a*/ 	.short	(.L_5 - .L_4)
	.align		4
.L_4:
        /*001c*/ 	.word	index@(cast_f16_f32_kernel)
        /*0020*/ 	.word	0x00000010


	//----- nvinfo : EIATTR_FRAME_SIZE
	.align		4
.L_5:
        /*0024*/ 	.byte	0x04, 0x11
        /*0026*/ 	.short	(.L_7 - .L_6)
	.align		4
.L_6:
        /*0028*/ 	.word	index@(cast_f16_f32_kernel)
        /*002c*/ 	.word	0x00000000


	//----- nvinfo : EIATTR_MIN_STACK_SIZE
	.align		4
.L_7:
        /*0030*/ 	.byte	0x04, 0x12
        /*0032*/ 	.short	(.L_9 - .L_8)
	.align		4
.L_8:
        /*0034*/ 	.word	index@(cast_f16_f32_kernel)
        /*0038*/ 	.word	0x00000000


	//----- nvinfo : EIATTR_MIN_STACK_SIZE
	.align		4
.L_9:
        /*003c*/ 	.byte	0x04, 0x12
        /*003e*/ 	.short	(.L_11 - .L_10)
	.align		4
.L_10:
        /*0040*/ 	.word	index@(cast_f32_f16_kernel)
        /*0044*/ 	.word	0x00000000
.L_11:


//--------------------- .nv.compat                --------------------------
	.section	.nv.compat,"",@"SHT_CUDA_COMPAT_INFO"
	.align	4
        /*0000*/ 	.byte	0x02, 0x09, 0x00, 0x00, 0x02, 0x02, 0x01, 0x00, 0x02, 0x05, 0x05, 0x00, 0x03, 0x07, 0x01, 0x01
        /*0010*/ 	.byte	0x02, 0x03, 0x00, 0x00, 0x02, 0x06, 0x01, 0x00, 0x04, 0x0b, 0x08, 0x00, 0x09, 0x00, 0x00, 0x00
        /*0020*/ 	.byte	0x00, 0x00, 0x00, 0x00


//--------------------- .nv.info.cast_f16_f32_kernel --------------------------
	.section	.nv.info.cast_f16_f32_kernel,"",@"SHT_CUDA_INFO"
	.sectionflags	@""
	.align	4


	//----- nvinfo : EIATTR_CUDA_API_VERSION
	.align		4
        /*0000*/ 	.byte	0x04, 0x37
        /*0002*/ 	.short	(.L_13 - .L_12)
.L_12:
        /*0004*/ 	.word	0x00000082


	//----- nvinfo : EIATTR_KPARAM_INFO
	.align		4
.L_13:
        /*0008*/ 	.byte	0x04, 0x17
        /*000a*/ 	.short	(.L_15 - .L_14)
.L_14:
        /*000c*/ 	.word	0x00000000
        /*0010*/ 	.short	0x0002
        /*0012*/ 	.short	0x0010
        /*0014*/ 	.byte	0x00, 0xf0, 0x11, 0x00


	//----- nvinfo : EIATTR_KPARAM_INFO
	.align		4
.L_15:
        /*0018*/ 	.byte	0x04, 0x17
        /*001a*/ 	.short	(.L_17 - .L_16)
.L_16:
        /*001c*/ 	.word	0x00000000
        /*0020*/ 	.short	0x0001
        /*0022*/ 	.short	0x0008
        /*0024*/ 	.byte	0x00, 0xf5, 0x21, 0x00


	//----- nvinfo : EIATTR_KPARAM_INFO
	.align		4
.L_17:
        /*0028*/ 	.byte	0x04, 0x17
        /*002a*/ 	.short	(.L_19 - .L_18)
.L_18:
        /*002c*/ 	.word	0x00000000
        /*0030*/ 	.short	0x0000
        /*0032*/ 	.short	0x0000
        /*0034*/ 	.byte	0x00, 0xf5, 0x21, 0x00


	//----- nvinfo : EIATTR_SPARSE_MMA_MASK
	.align		4
.L_19:
        /*0038*/ 	.byte	0x03, 0x50
        /*003a*/ 	.short	0x0000


	//----- nvinfo : EIATTR_MAXREG_COUNT
	.align		4
        /*003c*/ 	.byte	0x03, 0x1b
        /*003e*/ 	.short	0x00ff


	//----- nvinfo : EIATTR_MERCURY_ISA_VERSION
	.align		4
        /*0040*/ 	.byte	0x03, 0x5f
        /*0042*/ 	.short	0x0101


	//----- nvinfo : EIATTR_VRC_CTA_INIT_COUNT
	.align		4
        /*0044*/ 	.byte	0x02, 0x4a
	.zero		1
	.zero		1


	//----- nvinfo : EIATTR_EXIT_INSTR_OFFSETS
	.align		4
        /*0048*/ 	.byte	0x04, 0x1c
        /*004a*/ 	.short	(.L_21 - .L_20)


	//   ....[0]....
.L_20:
        /*004c*/ 	.word	0x00000070


	//   ....[1]....
        /*0050*/ 	.word	0x00000150


	//----- nvinfo : EIATTR_CRS_STACK_SIZE
	.align		4
.L_21:
        /*0054*/ 	.byte	0x04, 0x1e
        /*0056*/ 	.short	(.L_23 - .L_22)
.L_22:
        /*0058*/ 	.word	0x00000000


	//----- nvinfo : EIATTR_CBANK_PARAM_SIZE
	.align		4
.L_23:
        /*005c*/ 	.byte	0x03, 0x19
        /*005e*/ 	.short	0x0014


	//----- nvinfo : EIATTR_PARAM_CBANK
	.align		4
        /*0060*/ 	.byte	0x04, 0x0a
        /*0062*/ 	.short	(.L_25 - .L_24)
	.align		4
.L_24:
        /*0064*/ 	.word	index@(.nv.constant0.cast_f16_f32_kernel)
        /*0068*/ 	.short	0x0380
        /*006a*/ 	.short	0x0014


	//----- nvinfo : EIATTR_SW_WAR
	.align		4
.L_25:
        /*006c*/ 	.byte	0x04, 0x36
        /*006e*/ 	.short	(.L_27 - .L_26)
.L_26:
        /*0070*/ 	.word	0x00000008
.L_27:


//--------------------- .nv.info.cast_f32_f16_kernel --------------------------
	.section	.nv.info.cast_f32_f16_kernel,"",@"SHT_CUDA_INFO"
	.sectionflags	@""
	.align	4


	//----- nvinfo : EIATTR_CUDA_API_VERSION
	.align		4
        /*0000*/ 	.byte	0x04, 0x37
        /*0002*/ 	.short	(.L_29 - .L_28)
.L_28:
        /*0004*/ 	.word	0x00000082


	//----- nvinfo : EIATTR_KPARAM_INFO
	.align		4
.L_29:
        /*0008*/ 	.byte	0x04, 0x17
        /*000a*/ 	.short	(.L_31 - .L_30)
.L_30:
        /*000c*/ 	.word	0x00000000
        /*0010*/ 	.short	0x0002
        /*0012*/ 	.short	0x0010
        /*0014*/ 	.byte	0x00, 0xf0, 0x11, 0x00


	//----- nvinfo : EIATTR_KPARAM_INFO
	.align		4
.L_31:
        /*0018*/ 	.byte	0x04, 0x17
        /*001a*/ 	.short	(.L_33 - .L_32)
.L_32:
        /*001c*/ 	.word	0x00000000
        /*0020*/ 	.short	0x0001
        /*0022*/ 	.short	0x0008
        /*0024*/ 	.byte	0x00, 0xf5, 0x21, 0x00


	//----- nvinfo : EIATTR_KPARAM_INFO
	.align		4
.L_33:
        /*0028*/ 	.byte	0x04, 0x17
        /*002a*/ 	.short	(.L_35 - .L_34)
.L_34:
        /*002c*/ 	.word	0x00000000
        /*0030*/ 	.short	0x0000
        /*0032*/ 	.short	0x0000
        /*0034*/ 	.byte	0x00, 0xf5, 0x21, 0x00


	//----- nvinfo : EIATTR_SPARSE_MMA_MASK
	.align		4
.L_35:
        /*0038*/ 	.byte	0x03, 0x50
        /*003a*/ 	.short	0x0000


	//----- nvinfo : EIATTR_MAXREG_COUNT
	.align		4
        /*003c*/ 	.byte	0x03, 0x1b
        /*003e*/ 	.short	0x00ff


	//----- nvinfo : EIATTR_MERCURY_ISA_VERSION
	.align		4
        /*0040*/ 	.byte	0x03, 0x5f
        /*0042*/ 	.short	0x0101


	//----- nvinfo : EIATTR_VRC_CTA_INIT_COUNT
	.align		4
        /*0044*/ 	.byte	0x02, 0x4a
	.zero		1
	.zero		1


	//----- nvinfo : EIATTR_EXIT_INSTR_OFFSETS
	.align		4
        /*0048*/ 	.byte	0x04, 0x1c
        /*004a*/ 	.short	(.L_37 - .L_36)


	//   ....[0]....
.L_36:
        /*004c*/ 	.word	0x00000070


	//   ....[1]....
        /*0050*/ 	.word	0x00000150


	//----- nvinfo : EIATTR_CRS_STACK_SIZE
	.align		4
.L_37:
        /*0054*/ 	.byte	0x04, 0x1e
        /*0056*/ 	.short	(.L_39 - .L_38)
.L_38:
        /*0058*/ 	.word	0x00000000


	//----- nvinfo : EIATTR_CBANK_PARAM_SIZE
	.align		4
.L_39:
        /*005c*/ 	.byte	0x03, 0x19
        /*005e*/ 	.short	0x0014


	//----- nvinfo : EIATTR_PARAM_CBANK
	.align		4
        /*0060*/ 	.byte	0x04, 0x0a
        /*0062*/ 	.short	(.L_41 - .L_40)
	.align		4
.L_40:
        /*0064*/ 	.word	index@(.nv.constant0.cast_f32_f16_kernel)
        /*0068*/ 	.short	0x0380
        /*006a*/ 	.short	0x0014


	//----- nvinfo : EIATTR_SW_WAR
	.align		4
.L_41:
        /*006c*/ 	.byte	0x04, 0x36
        /*006e*/ 	.short	(.L_43 - .L_42)
.L_42:
        /*0070*/ 	.word	0x00000008
.L_43:


//--------------------- .nv.callgraph             --------------------------
	.section	.nv.callgraph,"",@"SHT_CUDA_CALLGRAPH"
	.align	4
	.sectionentsize	8
	.align		4
        /*0000*/ 	.word	0x00000000
	.align		4
        /*0004*/ 	.word	0xffffffff
	.align		4
        /*0008*/ 	.word	0x00000000
	.align		4
        /*000c*/ 	.word	0xfffffffe
	.align		4
        /*0010*/ 	.word	0x00000000
	.align		4
        /*0014*/ 	.word	0xfffffffd
	.align		4
        /*0018*/ 	.word	0x00000000
	.align		4
        /*001c*/ 	.word	0xfffffffc


//--------------------- .text.cast_f16_f32_kernel --------------------------
	.section	.text.cast_f16_f32_kernel,"ax",@progbits
	.align	128
        .global         cast_f16_f32_kernel
        .type           cast_f16_f32_kernel,@function
        .size           cast_f16_f32_kernel,(.L_x_4 - cast_f16_f32_kernel)
        .other          cast_f16_f32_kernel,@"STO_CUDA_ENTRY STV_DEFAULT"
cast_f16_f32_kernel:
.text.cast_f16_f32_kernel:
[----:B------:R-:W-:Y:S01]  /*0000*/  LDC R1, c[0x0][0x37c] ;  /* 0x0000df00ff017b82 */ /* 0x000fe20000000800 */
[----:B------:R-:W0:Y:S07]  /*0010*/  S2R R0, SR_TID.X ;  /* 0x0000000000007919 */ /* 0x000e2e0000002100 */
[----:B------:R-:W0:Y:S01]  /*0020*/  S2UR UR4, SR_CTAID.X ;  /* 0x00000000000479c3 */ /* 0x000e220000002500 */
[----:B------:R-:W1:Y:S07]  /*0030*/  LDCU UR5, c[0x0][0x390] ;  /* 0x00007200ff0577ac */ /* 0x000e6e0008000800 */
[----:B------:R-:W0:Y:S02]  /*0040*/  LDC R11, c[0x0][0x360] ;  /* 0x0000d800ff0b7b82 */ /* 0x000e240000000800 */
[----:B0-----:R-:W-:-:S05]  /*0050*/  IMAD R0, R11, UR4, R0 ;  /* 0x000000040b007c24 */ /* 0x001fca000f8e0200 */
[----:B-1----:R-:W-:-:S13]  /*0060*/  ISETP.GE.U32.AND P0, PT, R0, UR5, PT ;  /* 0x0000000500007c0c */ /* 0x002fda000bf06070 */
[----:B------:R-:W-:Y:S05]  /*0070*/  @P0 EXIT ;  /* 0x000000000000094d */ /* 0x000fea0003800000 */
[----:B------:R-:W0:Y:S01]  /*0080*/  LDC.64 R6, c[0x0][0x380] ;  /* 0x0000e000ff067b82 */ /* 0x000e220000000a00 */
[----:B------:R-:W1:Y:S01]  /*0090*/  LDCU UR4, c[0x0][0x370] ;  /* 0x00006e00ff0477ac */ /* 0x000e620008000800 */
[----:B------:R-:W2:Y:S06]  /*00a0*/  LDCU.64 UR6, c[0x0][0x358] ;  /* 0x00006b00ff0677ac */ /* 0x000eac0008000a00 */
[----:B------:R-:W3:Y:S01]  /*00b0*/  LDC.64 R8, c[0x0][0x388] ;  /* 0x0000e200ff087b82 */ /* 0x000ee20000000a00 */
[----:B-1----:R-:W-:-:S07]  /*00c0*/  IMAD R11, R11, UR4, RZ ;  /* 0x000000040b0b7c24 */ /* 0x002fce000f8e02ff */
.L_x_0:
[----:B0-----:R-:W-:-:S06]  /*00d0*/  IMAD.WIDE.U32 R2, R0, 0x2, R6 ;  /* 0x0000000200027825 */ /* 0x001fcc00078e0006 */
[----:B--2---:R-:W2:Y:S01]  /*00e0*/  LDG.E.U16 R2, desc[UR6][R2.64] ;  /* 0x0000000602027981 */ /* 0x004ea2000c1e1500 */
[----:B-1-3--:R-:W-:Y:S01]  /*00f0*/  IMAD.WIDE.U32 R4, R0, 0x4, R8 ;  /* 0x0000000400047825 */ /* 0x00afe200078e0008 */
[----:B------:R-:W-:-:S04]  /*0100*/  IADD3 R0, PT, PT, R11, R0, RZ ;  /* 0x000000000b007210 */ /* 0x000fc80007ffe0ff */
[----:B------:R-:W-:Y:S01]  /*0110*/  ISETP.GE.U32.AND P0, PT, R0, UR5, PT ;  /* 0x0000000500007c0c */ /* 0x000fe2000bf06070 */
[----:B--2---:R-:W-:-:S05]  /*0120*/  HADD2.F32 R13, -RZ, R2.H0_H0 ;  /* 0x20000002ff0d7230 */ /* 0x004fca0000004100 */
[----:B------:R1:W-:Y:S07]  /*0130*/  STG.E desc[UR6][R4.64], R13 ;  /* 0x0000000d04007986 */ /* 0x0003ee000c101906 */
[----:B------:R-:W-:Y:S05]  /*0140*/  @!P0 BRA `(.L_x_0) ;  /* 0xfffffffc00e08947 */ /* 0x000fea000383ffff */
[----:B------:R-:W-:Y:S05]  /*0150*/  EXIT ;  /* 0x000000000000794d */ /* 0x000fea0003800000 */
.L_x_1:
[----:B------:R-:W-:-:S00]  /*0160*/  BRA `(.L_x_1) ;  /* 0xfffffffc00fc7947 */ /* 0x000fc0000383ffff */
[----:B------:R-:W-:-:S00]  /*0170*/  NOP ;  /* 0x0000000000007918 */ /* 0x000fc00000000000 */
        /* <DEDUP_REMOVED lines=8> */
.L_x_4:


//--------------------- .text.cast_f32_f16_kernel --------------------------
	.section	.text.cast_f32_f16_kernel,"ax",@progbits
	.align	128
        .global         cast_f32_f16_kernel
        .type           cast_f32_f16_kernel,@function
        .size           cast_f32_f16_kernel,(.L_x_5 - cast_f32_f16_kernel)
        .other          cast_f32_f16_kernel,@"STO_CUDA_ENTRY STV_DEFAULT"
cast_f32_f16_kernel:
.text.cast_f32_f16_kernel:
        /* <DEDUP_REMOVED lines=13> */
.L_x_2:
[----:B01----:R-:W-:-:S06]  /*00d0*/  IMAD.WIDE.U32 R2, R0, 0x4, R6 ;  /* 0x0000000400027825 */ /* 0x003fcc00078e0006 */
[----:B--2---:R-:W2:Y:S01]  /*00e0*/  LDG.E R2, desc[UR6][R2.64] ;  /* 0x0000000602027981 */ /* 0x004ea2000c1e1900 */
[----:B---3--:R-:W-:Y:S01]  /*00f0*/  IMAD.WIDE.U32 R4, R0, 0x2, R8 ;  /* 0x0000000200047825 */ /* 0x008fe200078e0008 */
[----:B------:R-:W-:-:S04]  /*0100*/  IADD3 R0, PT, PT, R11, R0, RZ ;  /* 0x000000000b007210 */ /* 0x000fc80007ffe0ff */
[----:B------:R-:W-:Y:S02]  /*0110*/  ISETP.GE.U32.AND P0, PT, R0, UR5, PT ;  /* 0x0000000500007c0c */ /* 0x000fe4000bf06070 */
[----:B--2---:R-:W-:-:S05]  /*0120*/  F2FP.F16.F32.PACK_AB R3, RZ, R2 ;  /* 0x00000002ff03723e */ /* 0x004fca00000000ff */
[----:B------:R1:W-:Y:S06]  /*0130*/  STG.E.U16 desc[UR6][R4.64], R3 ;  /* 0x0000000304007986 */ /* 0x0003ec000c101506 */
[----:B------:R-:W-:Y:S05]  /*0140*/  @!P0 BRA `(.L_x_2) ;  /* 0xfffffffc00e08947 */ /* 0x000fea000383ffff */
[----:B------:R-:W-:Y:S05]  /*0150*/  EXIT ;  /* 0x000000000000794d */ /* 0x000fea0003800000 */
.L_x_3:
        /* <DEDUP_REMOVED lines=10> */
.L_x_5:


//--------------------- .nv.shared.reserved.0     --------------------------
	.section	.nv.shared.reserved.0,"aw",@nobits
	.weak		__nv_reservedSMEM_offset_0_alias
	.size		__nv_reservedSMEM_offset_0_alias, 0, 64
	.other		__nv_reservedSMEM_offset_0_alias,@"STO_CUDA_RESERVED_SHARED STV_DEFAULT"
__nv_reservedSMEM_offset_0_alias:
	.zero		0
	.zero		64


//--------------------- .nv.constant0.cast_f16_f32_kernel --------------------------
	.section	.nv.constant0.cast_f16_f32_kernel,"a",@progbits
	.sectionflags	@""
	.align	4
.nv.constant0.cast_f16_f32_kernel:
	.zero		916


//--------------------- .nv.constant0.cast_f32_f16_kernel --------------------------
	.section	.nv.constant0.cast_f32_f16_kernel,"a",@progbits
	.sectionflags	@""
	.align	4
.nv.constant0.cast_f32_f16_kernel:
	.zero		916


//--------------------- SYMBOLS --------------------------

	.type		.nv.reservedSmem.offset0,@object
	.size		.nv.reservedSmem.offset0,0x4
